//
// Generated by NVIDIA NVVM Compiler
//
// Compiler Build ID: CL-36424714
// Cuda compilation tools, release 13.0, V13.0.88
// Based on NVVM 20.0.0
//

.version 9.0
.target sm_100
.address_size 64

	// .globl	_Z9vec_con_0PiS_i

.visible .entry _Z9vec_con_0PiS_i(
	.param .u64 .ptr .align 1 _Z9vec_con_0PiS_i_param_0,
	.param .u64 .ptr .align 1 _Z9vec_con_0PiS_i_param_1,
	.param .u32 _Z9vec_con_0PiS_i_param_2
)
{
	.reg .pred 	%p<10>;
	.reg .b32 	%r<18>;
	.reg .b64 	%rd<10>;

	ld.param.u64 	%rd6, [_Z9vec_con_0PiS_i_param_0];
	ld.param.u32 	%r5, [_Z9vec_con_0PiS_i_param_2];
	cvta.to.global.u64 	%rd1, %rd6;
	mov.u32 	%r6, %tid.x;
	mov.u32 	%r7, %ntid.x;
	mov.u32 	%r8, %ctaid.x;
	mad.lo.s32 	%r1, %r7, %r8, %r6;
	setp.lt.s32 	%p1, %r5, 1;
	@%p1 bra 	$L__BB0_7;
	cvt.s64.s32 	%rd2, %r1;
	mul.wide.s32 	%rd7, %r1, 4;
	add.s64 	%rd4, %rd1, %rd7;
	mov.b32 	%r16, 0;
	shl.b64 	%rd8, %rd2, 2;
	add.s64 	%rd9, %rd1, %rd8;
$L__BB0_2:
	setp.gt.u32 	%p2, %r16, 4;
	@%p2 bra 	$L__BB0_4;
	setp.lt.s32 	%p6, %r1, 16;
	setp.lt.u32 	%p7, %r16, 3;
	and.pred  	%p8, %p6, %p7;
	mov.b32 	%r17, 1;
	@%p8 bra 	$L__BB0_5;
	bra.uni 	$L__BB0_6;
$L__BB0_4:
	setp.lt.s32 	%p3, %r1, 16;
	setp.gt.u32 	%p4, %r16, 7;
	mov.b32 	%r17, 2;
	or.pred  	%p5, %p3, %p4;
	@%p5 bra 	$L__BB0_7;
$L__BB0_5:
	ld.global.u32 	%r12, [%rd9];
	add.s32 	%r13, %r12, %r17;
	st.global.u32 	[%rd9], %r13;
	ld.global.u32 	%r14, [%rd4];
	add.s32 	%r15, %r14, 1;
	st.global.u32 	[%rd4], %r15;
$L__BB0_6:
	add.s32 	%r16, %r16, 1;
	setp.ne.s32 	%p9, %r16, %r5;
	@%p9 bra 	$L__BB0_2;
$L__BB0_7:
	ret;

}
	// .globl	_Z9vec_con_1PiS_i
.visible .entry _Z9vec_con_1PiS_i(
	.param .u64 .ptr .align 1 _Z9vec_con_1PiS_i_param_0,
	.param .u64 .ptr .align 1 _Z9vec_con_1PiS_i_param_1,
	.param .u32 _Z9vec_con_1PiS_i_param_2
)
{
	.reg .pred 	%p<7>;
	.reg .b32 	%r<20>;
	.reg .b64 	%rd<8>;

	ld.param.u64 	%rd4, [_Z9vec_con_1PiS_i_param_0];
	ld.param.u64 	%rd5, [_Z9vec_con_1PiS_i_param_1];
	ld.param.u32 	%r7, [_Z9vec_con_1PiS_i_param_2];
	mov.u32 	%r8, %tid.x;
	mov.u32 	%r9, %ctaid.x;
	mov.u32 	%r10, %ntid.x;
	mad.lo.s32 	%r1, %r9, %r10, %r8;
	setp.gt.s32 	%p1, %r1, 32;
	@%p1 bra 	$L__BB1_10;
	cvta.to.global.u64 	%rd1, %rd5;
	setp.lt.s32 	%p2, %r7, 1;
	@%p2 bra 	$L__BB1_10;
	mul.wide.u32 	%rd6, %r1, 4;
	add.s64 	%rd2, %rd1, %rd6;
	cvta.to.global.u64 	%rd7, %rd4;
	add.s64 	%rd3, %rd7, %rd6;
	mov.b32 	%r18, 0;
$L__BB1_3:
	setp.lt.s32 	%p3, %r1, 11;
	@%p3 bra 	$L__BB1_9;
	setp.gt.u32 	%p4, %r1, 21;
	@%p4 bra 	$L__BB1_6;
	ld.global.u32 	%r14, [%rd3];
	add.s32 	%r19, %r14, 10;
	bra.uni 	$L__BB1_8;
$L__BB1_6:
	ld.global.u32 	%r12, [%rd2];
	add.s32 	%r13, %r12, 4;
	st.global.u32 	[%rd2], %r13;
	setp.eq.s32 	%p5, %r13, 200;
	@%p5 bra 	$L__BB1_10;
	ld.global.u32 	%r19, [%rd3];
$L__BB1_8:
	add.s32 	%r15, %r19, 1;
	st.global.u32 	[%rd3], %r15;
	ld.global.u32 	%r16, [%rd2];
	add.s32 	%r17, %r16, 1;
	st.global.u32 	[%rd2], %r17;
$L__BB1_9:
	add.s32 	%r18, %r18, 1;
	setp.ne.s32 	%p6, %r18, %r7;
	@%p6 bra 	$L__BB1_3;
$L__BB1_10:
	ret;

}
	// .globl	_Z9vec_con_2PiS_i
.visible .entry _Z9vec_con_2PiS_i(
	.param .u64 .ptr .align 1 _Z9vec_con_2PiS_i_param_0,
	.param .u64 .ptr .align 1 _Z9vec_con_2PiS_i_param_1,
	.param .u32 _Z9vec_con_2PiS_i_param_2
)
{
	.reg .pred 	%p<5>;
	.reg .b32 	%r<18>;
	.reg .b64 	%rd<8>;

	ld.param.u64 	%rd3, [_Z9vec_con_2PiS_i_param_0];
	ld.param.u64 	%rd4, [_Z9vec_con_2PiS_i_param_1];
	mov.u32 	%r7, %tid.x;
	mov.u32 	%r8, %ctaid.x;
	mov.u32 	%r9, %ntid.x;
	mad.lo.s32 	%r1, %r8, %r9, %r7;
	setp.lt.s32 	%p1, %r1, 6;
	@%p1 bra 	$L__BB2_6;
	cvta.to.global.u64 	%rd5, %rd3;
	cvta.to.global.u64 	%rd6, %rd4;
	mul.wide.u32 	%rd7, %r1, 4;
	add.s64 	%rd1, %rd6, %rd7;
	max.u32 	%r11, %r1, 20;
	sub.s32 	%r12, %r11, %r1;
	add.s32 	%r2, %r12, 1;
	add.s64 	%rd2, %rd5, %rd7;
	mov.b32 	%r16, 0;
$L__BB2_2:
	setp.lt.u32 	%p2, %r1, 11;
	@%p2 bra 	$L__BB2_4;
	ld.global.u32 	%r17, [%rd1];
	bra.uni 	$L__BB2_5;
$L__BB2_4:
	setp.eq.s32 	%p3, %r1, 6;
	mov.b32 	%r17, 1;
	@%p3 bra 	$L__BB2_6;
$L__BB2_5:
	ld.global.u32 	%r14, [%rd2];
	add.s32 	%r15, %r14, %r17;
	st.global.u32 	[%rd2], %r15;
	add.s32 	%r16, %r16, 1;
	setp.ne.s32 	%p4, %r16, %r2;
	@%p4 bra 	$L__BB2_2;
$L__BB2_6:
	ret;

}


// ===== COMPILED SASS (sm_100) =====

	.target	sm_100

	.elftype	@"ET_EXEC"


//--------------------- .note.nv.tkinfo           --------------------------
	.section	.note.nv.tkinfo,"",@"SHT_NOTE"
	.sectionflags	@"SHF_NOTE_NV_TKINFO"
	.tkinfo
        /*0018*/ 	.word	0x00000002
        /*0030*/ 	.string	""
        /*0030*/ 	.string	"ptxas"
        /*0030*/ 	.string	"Cuda compilation tools, release 13.0, V13.0.88"
        /*0030*/ 	.string	"Build cuda_13.0.r13.0/compiler.36424714_0"
        /*0030*/ 	.string	"-arch sm_100 -m 64 "



//--------------------- .note.nv.cuinfo           --------------------------
	.section	.note.nv.cuinfo,"",@"SHT_NOTE"
	.sectionflags	@"SHF_NOTE_NV_CUINFO"
        /*0018*/ 	.short	0x0002
        /*001a*/ 	.short	0x0064
        /*001c*/ 	.short	0x0082
	.zero		2


//--------------------- .nv.info                  --------------------------
	.section	.nv.info,"",@"SHT_CUDA_INFO"
	.align	4


	//----- nvinfo : EIATTR_REGCOUNT
	.align		4
        /*0000*/ 	.byte	0x04, 0x2f
        /*0002*/ 	.short	(.L_1 - .L_0)
	.align		4
.L_0:
        /*0004*/ 	.word	index@(_Z9vec_con_0PiS_i)
        /*0008*/ 	.word	0x0000000e


	//----- nvinfo : EIATTR_FRAME_SIZE
	.align		4
.L_1:
        /*000c*/ 	.byte	0x04, 0x11
        /*000e*/ 	.short	(.L_3 - .L_2)
	.align		4
.L_2:
        /*0010*/ 	.word	index@(_Z9vec_con_0PiS_i)
        /*0014*/ 	.word	0x00000000


	//----- nvinfo : EIATTR_REGCOUNT
	.align		4
.L_3:
        /*0018*/ 	.byte	0x04, 0x2f
        /*001a*/ 	.short	(.L_5 - .L_4)
	.align		4
.L_4:
        /*001c*/ 	.word	index@(_Z9vec_con_1PiS_i)
        /*0020*/ 	.word	0x0000000e


	//----- nvinfo : EIATTR_FRAME_SIZE
	.align		4
.L_5:
        /*0024*/ 	.byte	0x04, 0x11
        /*0026*/ 	.short	(.L_7 - .L_6)
	.align		4
.L_6:
        /*0028*/ 	.word	index@(_Z9vec_con_1PiS_i)
        /*002c*/ 	.word	0x00000000


	//----- nvinfo : EIATTR_REGCOUNT
	.align		4
.L_7:
        /*0030*/ 	.byte	0x04, 0x2f
        /*0032*/ 	.short	(.L_9 - .L_8)
	.align		4
.L_8:
        /*0034*/ 	.word	index@(_Z9vec_con_2PiS_i)
        /*0038*/ 	.word	0x0000000e


	//----- nvinfo : EIATTR_FRAME_SIZE
	.align		4
.L_9:
        /*003c*/ 	.byte	0x04, 0x11
        /*003e*/ 	.short	(.L_11 - .L_10)
	.align		4
.L_10:
        /*0040*/ 	.word	index@(_Z9vec_con_2PiS_i)
        /*0044*/ 	.word	0x00000000


	//----- nvinfo : EIATTR_MIN_STACK_SIZE
	.align		4
.L_11:
        /*0048*/ 	.byte	0x04, 0x12
        /*004a*/ 	.short	(.L_13 - .L_12)
	.align		4
.L_12:
        /*004c*/ 	.word	index@(_Z9vec_con_2PiS_i)
        /*0050*/ 	.word	0x00000000


	//----- nvinfo : EIATTR_MIN_STACK_SIZE
	.align		4
.L_13:
        /*0054*/ 	.byte	0x04, 0x12
        /*0056*/ 	.short	(.L_15 - .L_14)
	.align		4
.L_14:
        /*0058*/ 	.word	index@(_Z9vec_con_1PiS_i)
        /*005c*/ 	.word	0x00000000


	//----- nvinfo : EIATTR_MIN_STACK_SIZE
	.align		4
.L_15:
        /*0060*/ 	.byte	0x04, 0x12
        /*0062*/ 	.short	(.L_17 - .L_16)
	.align		4
.L_16:
        /*0064*/ 	.word	index@(_Z9vec_con_0PiS_i)
        /*0068*/ 	.word	0x00000000
.L_17:


//--------------------- .nv.compat                --------------------------
	.section	.nv.compat,"",@"SHT_CUDA_COMPAT_INFO"
	.align	4
        /*0000*/ 	.byte	0x02, 0x09, 0x00, 0x00, 0x02, 0x02, 0x01, 0x00, 0x02, 0x05, 0x05, 0x00, 0x03, 0x07, 0x01, 0x01
        /*0010*/ 	.byte	0x02, 0x03, 0x00, 0x00, 0x02, 0x06, 0x01, 0x00, 0x04, 0x0b, 0x08, 0x00, 0x09, 0x00, 0x00, 0x00
        /*0020*/ 	.byte	0x00, 0x00, 0x00, 0x00


//--------------------- .nv.info._Z9vec_con_2PiS_i --------------------------
	.section	.nv.info._Z9vec_con_2PiS_i,"",@"SHT_CUDA_INFO"
	.sectionflags	@""
	.align	4


	//----- nvinfo : EIATTR_CUDA_API_VERSION
	.align		4
        /*0000*/ 	.byte	0x04, 0x37
        /*0002*/ 	.short	(.L_19 - .L_18)
.L_18:
        /*0004*/ 	.word	0x00000082


	//----- nvinfo : EIATTR_KPARAM_INFO
	.align		4
.L_19:
        /*0008*/ 	.byte	0x04, 0x17
        /*000a*/ 	.short	(.L_21 - .L_20)
.L_20:
        /*000c*/ 	.word	0x00000000
        /*0010*/ 	.short	0x0002
        /*0012*/ 	.short	0x0010
        /*0014*/ 	.byte	0x00, 0xf0, 0x11, 0x00


	//----- nvinfo : EIATTR_KPARAM_INFO
	.align		4
.L_21:
        /*0018*/ 	.byte	0x04, 0x17
        /*001a*/ 	.short	(.L_23 - .L_22)
.L_22:
        /*001c*/ 	.word	0x00000000
        /*0020*/ 	.short	0x0001
        /*0022*/ 	.short	0x0008
        /*0024*/ 	.byte	0x00, 0xf5, 0x21, 0x00


	//----- nvinfo : EIATTR_KPARAM_INFO
	.align		4
.L_23:
        /*0028*/ 	.byte	0x04, 0x17
        /*002a*/ 	.short	(.L_25 - .L_24)
.L_24:
        /*002c*/ 	.word	0x00000000
        /*0030*/ 	.short	0x0000
        /*0032*/ 	.short	0x0000
        /*0034*/ 	.byte	0x00, 0xf5, 0x21, 0x00


	//----- nvinfo : EIATTR_SPARSE_MMA_MASK
	.align		4
.L_25:
        /*0038*/ 	.byte	0x03, 0x50
        /*003a*/ 	.short	0x0000


	//----- nvinfo : EIATTR_MAXREG_COUNT
	.align		4
        /*003c*/ 	.byte	0x03, 0x1b
        /*003e*/ 	.short	0x00ff


	//----- nvinfo : EIATTR_MERCURY_ISA_VERSION
	.align		4
        /*0040*/ 	.byte	0x03, 0x5f
        /*0042*/ 	.short	0x0101


	//----- nvinfo : EIATTR_VRC_CTA_INIT_COUNT
	.align		4
        /*0044*/ 	.byte	0x02, 0x4a
	.zero		1
	.zero		1


	//----- nvinfo : EIATTR_EXIT_INSTR_OFFSETS
	.align		4
        /*0048*/ 	.byte	0x04, 0x1c
        /*004a*/ 	.short	(.L_27 - .L_26)


	//   ....[0]....
.L_26:
        /*004c*/ 	.word	0x00000060


	//   ....[1]....
        /*0050*/ 	.word	0x00000170


	//   ....[2]....
        /*0054*/ 	.word	0x000001e0


	//----- nvinfo : EIATTR_CRS_STACK_SIZE
	.align		4
.L_27:
        /*0058*/ 	.byte	0x04, 0x1e
        /*005a*/ 	.short	(.L_29 - .L_28)
.L_28:
        /*005c*/ 	.word	0x00000000


	//----- nvinfo : EIATTR_CBANK_PARAM_SIZE
	.align		4
.L_29:
        /*0060*/ 	.byte	0x03, 0x19
        /*0062*/ 	.short	0x0014


	//----- nvinfo : EIATTR_PARAM_CBANK
	.align		4
        /*0064*/ 	.byte	0x04, 0x0a
        /*0066*/ 	.short	(.L_31 - .L_30)
	.align		4
.L_30:
        /*0068*/ 	.word	index@(.nv.constant0._Z9vec_con_2PiS_i)
        /*006c*/ 	.short	0x0380
        /*006e*/ 	.short	0x0014


	//----- nvinfo : EIATTR_SW_WAR
	.align		4
.L_31:
        /*0070*/ 	.byte	0x04, 0x36
        /*0072*/ 	.short	(.L_33 - .L_32)
.L_32:
        /*0074*/ 	.word	0x00000008
.L_33:


//--------------------- .nv.info._Z9vec_con_1PiS_i --------------------------
	.section	.nv.info._Z9vec_con_1PiS_i,"",@"SHT_CUDA_INFO"
	.sectionflags	@""
	.align	4


	//----- nvinfo : EIATTR_CUDA_API_VERSION
	.align		4
        /*0000*/ 	.byte	0x04, 0x37
        /*0002*/ 	.short	(.L_35 - .L_34)
.L_34:
        /*0004*/ 	.word	0x00000082


	//----- nvinfo : EIATTR_KPARAM_INFO
	.align		4
.L_35:
        /*0008*/ 	.byte	0x04, 0x17
        /*000a*/ 	.short	(.L_37 - .L_36)
.L_36:
        /*000c*/ 	.word	0x00000000
        /*0010*/ 	.short	0x0002
        /*0012*/ 	.short	0x0010
        /*0014*/ 	.byte	0x00, 0xf0, 0x11, 0x00


	//----- nvinfo : EIATTR_KPARAM_INFO
	.align		4
.L_37:
        /*0018*/ 	.byte	0x04, 0x17
        /*001a*/ 	.short	(.L_39 - .L_38)
.L_38:
        /*001c*/ 	.word	0x00000000
        /*0020*/ 	.short	0x0001
        /*0022*/ 	.short	0x0008
        /*0024*/ 	.byte	0x00, 0xf5, 0x21, 0x00


	//----- nvinfo : EIATTR_KPARAM_INFO
	.align		4
.L_39:
        /*0028*/ 	.byte	0x04, 0x17
        /*002a*/ 	.short	(.L_41 - .L_40)
.L_40:
        /*002c*/ 	.word	0x00000000
        /*0030*/ 	.short	0x0000
        /*0032*/ 	.short	0x0000
        /*0034*/ 	.byte	0x00, 0xf5, 0x21, 0x00


	//----- nvinfo : EIATTR_SPARSE_MMA_MASK
	.align		4
.L_41:
        /*0038*/ 	.byte	0x03, 0x50
        /*003a*/ 	.short	0x0000


	//----- nvinfo : EIATTR_MAXREG_COUNT
	.align		4
        /*003c*/ 	.byte	0x03, 0x1b
        /*003e*/ 	.short	0x00ff


	//----- nvinfo : EIATTR_MERCURY_ISA_VERSION
	.align		4
        /*0040*/ 	.byte	0x03, 0x5f
        /*0042*/ 	.short	0x0101


	//----- nvinfo : EIATTR_VRC_CTA_INIT_COUNT
	.align		4
        /*0044*/ 	.byte	0x02, 0x4a
	.zero		1
	.zero		1


	//----- nvinfo : EIATTR_EXIT_INSTR_OFFSETS
	.align		4
        /*0048*/ 	.byte	0x04, 0x1c
        /*004a*/ 	.short	(.L_43 - .L_42)


	//   ....[0]....
.L_42:
        /*004c*/ 	.word	0x00000060


	//   ....[1]....
        /*0050*/ 	.word	0x00000090


	//   ....[2]....
        /*0054*/ 	.word	0x00000200


	//   ....[3]....
        /*0058*/ 	.word	0x000002a0


	//----- nvinfo : EIATTR_CRS_STACK_SIZE
	.align		4
.L_43:
        /*005c*/ 	.byte	0x04, 0x1e
        /*005e*/ 	.short	(.L_45 - .L_44)
.L_44:
        /*0060*/ 	.word	0x00000000


	//----- nvinfo : EIATTR_CBANK_PARAM_SIZE
	.align		4
.L_45:
        /*0064*/ 	.byte	0x03, 0x19
        /*0066*/ 	.short	0x0014


	//----- nvinfo : EIATTR_PARAM_CBANK
	.align		4
        /*0068*/ 	.byte	0x04, 0x0a
        /*006a*/ 	.short	(.L_47 - .L_46)
	.align		4
.L_46:
        /*006c*/ 	.word	index@(.nv.constant0._Z9vec_con_1PiS_i)
        /*0070*/ 	.short	0x0380
        /*0072*/ 	.short	0x0014


	//----- nvinfo : EIATTR_SW_WAR
	.align		4
.L_47:
        /*0074*/ 	.byte	0x04, 0x36
        /*0076*/ 	.short	(.L_49 - .L_48)
.L_48:
        /*0078*/ 	.word	0x00000008
.L_49:


//--------------------- .nv.info._Z9vec_con_0PiS_i --------------------------
	.section	.nv.info._Z9vec_con_0PiS_i,"",@"SHT_CUDA_INFO"
	.sectionflags	@""
	.align	4


	//----- nvinfo : EIATTR_CUDA_API_VERSION
	.align		4
        /*0000*/ 	.byte	0x04, 0x37
        /*0002*/ 	.short	(.L_51 - .L_50)
.L_50:
        /*0004*/ 	.word	0x00000082


	//----- nvinfo : EIATTR_KPARAM_INFO
	.align		4
.L_51:
        /*0008*/ 	.byte	0x04, 0x17
        /*000a*/ 	.short	(.L_53 - .L_52)
.L_52:
        /*000c*/ 	.word	0x00000000
        /*0010*/ 	.short	0x0002
        /*0012*/ 	.short	0x0010
        /*0014*/ 	.byte	0x00, 0xf0, 0x11, 0x00


	//----- nvinfo : EIATTR_KPARAM_INFO
	.align		4
.L_53:
        /*0018*/ 	.byte	0x04, 0x17
        /*001a*/ 	.short	(.L_55 - .L_54)
.L_54:
        /*001c*/ 	.word	0x00000000
        /*0020*/ 	.short	0x0001
        /*0022*/ 	.short	0x0008
        /*0024*/ 	.byte	0x00, 0xf5, 0x21, 0x00


	//----- nvinfo : EIATTR_KPARAM_INFO
	.align		4
.L_55:
        /*0028*/ 	.byte	0x04, 0x17
        /*002a*/ 	.short	(.L_57 - .L_56)
.L_56:
        /*002c*/ 	.word	0x00000000
        /*0030*/ 	.short	0x0000
        /*0032*/ 	.short	0x0000
        /*0034*/ 	.byte	0x00, 0xf5, 0x21, 0x00


	//----- nvinfo : EIATTR_SPARSE_MMA_MASK
	.align		4
.L_57:
        /*0038*/ 	.byte	0x03, 0x50
        /*003a*/ 	.short	0x0000


	//----- nvinfo : EIATTR_MAXREG_COUNT
	.align		4
        /*003c*/ 	.byte	0x03, 0x1b
        /*003e*/ 	.short	0x00ff


	//----- nvinfo : EIATTR_MERCURY_ISA_VERSION
	.align		4
        /*0040*/ 	.byte	0x03, 0x5f
        /*0042*/ 	.short	0x0101


	//----- nvinfo : EIATTR_VRC_CTA_INIT_COUNT
	.align		4
        /*0044*/ 	.byte	0x02, 0x4a
	.zero		1
	.zero		1


	//----- nvinfo : EIATTR_EXIT_INSTR_OFFSETS
	.align		4
        /*0048*/ 	.byte	0x04, 0x1c
        /*004a*/ 	.short	(.L_59 - .L_58)


	//   ....[0]....
.L_58:
        /*004c*/ 	.word	0x00000060


	//   ....[1]....
        /*0050*/ 	.word	0x000001c0


	//   ....[2]....
        /*0054*/ 	.word	0x00000270


	//----- nvinfo : EIATTR_CRS_STACK_SIZE
	.align		4
.L_59:
        /*0058*/ 	.byte	0x04, 0x1e
        /*005a*/ 	.short	(.L_61 - .L_60)
.L_60:
        /*005c*/ 	.word	0x00000000


	//----- nvinfo : EIATTR_CBANK_PARAM_SIZE
	.align		4
.L_61:
        /*0060*/ 	.byte	0x03, 0x19
        /*0062*/ 	.short	0x0014


	//----- nvinfo : EIATTR_PARAM_CBANK
	.align		4
        /*0064*/ 	.byte	0x04, 0x0a
        /*0066*/ 	.short	(.L_63 - .L_62)
	.align		4
.L_62:
        /*0068*/ 	.word	index@(.nv.constant0._Z9vec_con_0PiS_i)
        /*006c*/ 	.short	0x0380
        /*006e*/ 	.short	0x0014


	//----- nvinfo : EIATTR_SW_WAR
	.align		4
.L_63:
        /*0070*/ 	.byte	0x04, 0x36
        /*0072*/ 	.short	(.L_65 - .L_64)
.L_64:
        /*0074*/ 	.word	0x00000008
.L_65:


//--------------------- .nv.callgraph             --------------------------
	.section	.nv.callgraph,"",@"SHT_CUDA_CALLGRAPH"
	.align	4
	.sectionentsize	8
	.align		4
        /*0000*/ 	.word	0x00000000
	.align		4
        /*0004*/ 	.word	0xffffffff
	.align		4
        /*0008*/ 	.word	0x00000000
	.align		4
        /*000c*/ 	.word	0xfffffffe
	.align		4
        /*0010*/ 	.word	0x00000000
	.align		4
        /*0014*/ 	.word	0xfffffffd
	.align		4
        /*0018*/ 	.word	0x00000000
	.align		4
        /*001c*/ 	.word	0xfffffffc


//--------------------- .text._Z9vec_con_2PiS_i   --------------------------
	.section	.text._Z9vec_con_2PiS_i,"ax",@progbits
	.align	128
        .global         _Z9vec_con_2PiS_i
        .type           _Z9vec_con_2PiS_i,@function
        .size           _Z9vec_con_2PiS_i,(.L_x_18 - _Z9vec_con_2PiS_i)
        .other          _Z9vec_con_2PiS_i,@"STO_CUDA_ENTRY STV_DEFAULT"
_Z9vec_con_2PiS_i:
.text._Z9vec_con_2PiS_i:
[----:B------:R-:W-:Y:S01]  /*0000*/  LDC R1, c[0x0][0x37c] ;  /* 0x0000df00ff017b82 */ /* 0x000fe20000000800 */
[----:B------:R-:W0:Y:S07]  /*0010*/  S2R R7, SR_TID.X ;  /* 0x0000000000077919 */ /* 0x000e2e0000002100 */
[----:B------:R-:W0:Y:S08]  /*0020*/  S2UR UR4, SR_CTAID.X ;  /* 0x00000000000479c3 */ /* 0x000e300000002500 */
[----:B------:R-:W0:Y:S02]  /*0030*/  LDC R0, c[0x0][0x360] ;  /* 0x0000d800ff007b82 */ /* 0x000e240000000800 */
[----:B0-----:R-:W-:-:S05]  /*0040*/  IMAD R7, R0, UR4, R7 ;  /* 0x0000000400077c24 */ /* 0x001fca000f8e0207 */
[----:B------:R-:W-:-:S13]  /*0050*/  ISETP.GE.AND P0, PT, R7, 0x6, PT ;  /* 0x000000060700780c */ /* 0x000fda0003f06270 */
[----:B------:R-:W-:Y:S05]  /*0060*/  @!P0 EXIT ;  /* 0x000000000000894d */ /* 0x000fea0003800000 */
[----:B------:R-:W0:Y:S01]  /*0070*/  LDC.64 R2, c[0x0][0x388] ;  /* 0x0000e200ff027b82 */ /* 0x000e220000000a00 */
[C---:B------:R-:W-:Y:S01]  /*0080*/  VIMNMX.U32 R0, PT, PT, R7.reuse, 0x14, !PT ;  /* 0x0000001407007848 */ /* 0x040fe20007fe0000 */
[----:B------:R-:W-:Y:S01]  /*0090*/  IMAD.MOV.U32 R9, RZ, RZ, RZ ;  /* 0x000000ffff097224 */ /* 0x000fe200078e00ff */
[----:B------:R-:W-:Y:S01]  /*00a0*/  ISETP.GE.U32.AND P0, PT, R7, 0xb, PT ;  /* 0x0000000b0700780c */ /* 0x000fe20003f06070 */
[----:B------:R-:W1:Y:S01]  /*00b0*/  LDCU.64 UR4, c[0x0][0x358] ;  /* 0x00006b00ff0477ac */ /* 0x000e620008000a00 */
[----:B------:R-:W-:-:S03]  /*00c0*/  IADD3 R0, PT, PT, R0, 0x1, -R7 ;  /* 0x0000000100007810 */ /* 0x000fc60007ffe807 */
[----:B------:R-:W2:Y:S01]  /*00d0*/  LDC.64 R4, c[0x0][0x380] ;  /* 0x0000e000ff047b82 */ /* 0x000ea20000000a00 */
[----:B0-----:R-:W-:-:S04]  /*00e0*/  IMAD.WIDE.U32 R2, R7, 0x4, R2 ;  /* 0x0000000407027825 */ /* 0x001fc800078e0002 */
[----:B-12---:R-:W-:-:S07]  /*00f0*/  IMAD.WIDE.U32 R4, R7, 0x4, R4 ;  /* 0x0000000407047825 */ /* 0x006fce00078e0004 */
.L_x_3:
[----:B------:R-:W-:Y:S01]  /*0100*/  VIADD R9, R9, 0x1 ;  /* 0x0000000109097836 */ /* 0x000fe20000000000 */
[----:B------:R-:W-:Y:S04]  /*0110*/  BSSY.RECONVERGENT B0, `(.L_x_0) ;  /* 0x0000008000007945 */ /* 0x000fe80003800200 */
[----:B------:R-:W-:Y:S01]  /*0120*/  ISETP.NE.AND P2, PT, R9, R0, PT ;  /* 0x000000000900720c */ /* 0x000fe20003f45270 */
[----:B01----:R-:W-:-:S12]  /*0130*/  @!P0 BRA `(.L_x_1) ;  /* 0x0000000000088947 */ /* 0x003fd80003800000 */
[----:B------:R0:W5:Y:S01]  /*0140*/  LDG.E R6, desc[UR4][R2.64] ;  /* 0x0000000402067981 */ /* 0x000162000c1e1900 */
[----:B------:R-:W-:Y:S05]  /*0150*/  BRA `(.L_x_2) ;  /* 0x00000000000c7947 */ /* 0x000fea0003800000 */
.L_x_1:
[----:B------:R-:W-:-:S13]  /*0160*/  ISETP.NE.AND P1, PT, R7, 0x6, PT ;  /* 0x000000060700780c */ /* 0x000fda0003f25270 */
[----:B------:R-:W-:Y:S05]  /*0170*/  @!P1 EXIT ;  /* 0x000000000000994d */ /* 0x000fea0003800000 */
[----:B------:R-:W-:-:S07]  /*0180*/  HFMA2 R6, -RZ, RZ, 0, 5.9604644775390625e-08 ;  /* 0x00000001ff067431 */ /* 0x000fce00000001ff */
.L_x_2:
[----:B------:R-:W-:Y:S05]  /*0190*/  BSYNC.RECONVERGENT B0 ;  /* 0x0000000000007941 */ /* 0x000fea0003800200 */
.L_x_0:
[----:B------:R-:W2:Y:S02]  /*01a0*/  LDG.E R11, desc[UR4][R4.64] ;  /* 0x00000004040b7981 */ /* 0x000ea4000c1e1900 */
[----:B--2--5:R-:W-:-:S05]  /*01b0*/  IMAD.IADD R11, R11, 0x1, R6 ;  /* 0x000000010b0b7824 */ /* 0x024fca00078e0206 */
[----:B------:R1:W-:Y:S01]  /*01c0*/  STG.E desc[UR4][R4.64], R11 ;  /* 0x0000000b04007986 */ /* 0x0003e2000c101904 */
[----:B------:R-:W-:Y:S05]  /*01d0*/  @P2 BRA `(.L_x_3) ;  /* 0xfffffffc00c82947 */ /* 0x000fea000383ffff */
[----:B------:R-:W-:Y:S05]  /*01e0*/  EXIT ;  /* 0x000000000000794d */ /* 0x000fea0003800000 */
.L_x_4:
[----:B------:R-:W-:-:S00]  /*01f0*/  BRA `(.L_x_4) ;  /* 0xfffffffc00fc7947 */ /* 0x000fc0000383ffff */
[----:B------:R-:W-:-:S00]  /*0200*/  NOP ;  /* 0x0000000000007918 */ /* 0x000fc00000000000 */
[----:B------:R-:W-:-:S00]  /*0210*/  NOP ;  /* 0x0000000000007918 */ /* 0x000fc00000000000 */
[----:B------:R-:W-:-:S00]  /*0220*/  NOP ;  /* 0x0000000000007918 */ /* 0x000fc00000000000 */
[----:B------:R-:W-:-:S00]  /*0230*/  NOP ;  /* 0x0000000000007918 */ /* 0x000fc00000000000 */
[----:B------:R-:W-:-:S00]  /*0240*/  NOP ;  /* 0x0000000000007918 */ /* 0x000fc00000000000 */
[----:B------:R-:W-:-:S00]  /*0250*/  NOP ;  /* 0x0000000000007918 */ /* 0x000fc00000000000 */
[----:B------:R-:W-:-:S00]  /*0260*/  NOP ;  /* 0x0000000000007918 */ /* 0x000fc00000000000 */
[----:B------:R-:W-:-:S00]  /*0270*/  NOP ;  /* 0x0000000000007918 */ /* 0x000fc00000000000 */
.L_x_18:


//--------------------- .text._Z9vec_con_1PiS_i   --------------------------
	.section	.text._Z9vec_con_1PiS_i,"ax",@progbits
	.align	128
        .global         _Z9vec_con_1PiS_i
        .type           _Z9vec_con_1PiS_i,@function
        .size           _Z9vec_con_1PiS_i,(.L_x_19 - _Z9vec_con_1PiS_i)
        .other          _Z9vec_con_1PiS_i,@"STO_CUDA_ENTRY STV_DEFAULT"
_Z9vec_con_1PiS_i:
.text._Z9vec_con_1PiS_i:
[----:B------:R-:W-:Y:S01]  /*0000*/  LDC R1, c[0x0][0x37c] ;  /* 0x0000df00ff017b82 */ /* 0x000fe20000000800 */
[----:B------:R-:W0:Y:S07]  /*0010*/  S2R R7, SR_TID.X ;  /* 0x0000000000077919 */ /* 0x000e2e0000002100 */
[----:B------:R-:W0:Y:S08]  /*0020*/  S2UR UR4, SR_CTAID.X ;  /* 0x00000000000479c3 */ /* 0x000e300000002500 */
[----:B------:R-:W0:Y:S02]  /*0030*/  LDC R0, c[0x0][0x360] ;  /* 0x0000d800ff007b82 */ /* 0x000e240000000800 */
[----:B0-----:R-:W-:-:S05]  /*0040*/  IMAD R7, R0, UR4, R7 ;  /* 0x0000000400077c24 */ /* 0x001fca000f8e0207 */
[----:B------:R-:W-:-:S13]  /*0050*/  ISETP.GT.AND P0, PT, R7, 0x20, PT ;  /* 0x000000200700780c */ /* 0x000fda0003f04270 */
[----:B------:R-:W-:Y:S05]  /*0060*/  @P0 EXIT ;  /* 0x000000000000094d */ /* 0x000fea0003800000 */
[----:B------:R-:W0:Y:S02]  /*0070*/  LDC R0, c[0x0][0x390] ;  /* 0x0000e400ff007b82 */ /* 0x000e240000000800 */
[----:B0-----:R-:W-:-:S13]  /*0080*/  ISETP.GE.AND P0, PT, R0, 0x1, PT ;  /* 0x000000010000780c */ /* 0x001fda0003f06270 */
[----:B------:R-:W-:Y:S05]  /*0090*/  @!P0 EXIT ;  /* 0x000000000000894d */ /* 0x000fea0003800000 */
[----:B------:R-:W0:Y:S01]  /*00a0*/  LDC.64 R2, c[0x0][0x388] ;  /* 0x0000e200ff027b82 */ /* 0x000e220000000a00 */
[C---:B------:R-:W-:Y:S01]  /*00b0*/  ISETP.GE.AND P0, PT, R7.reuse, 0xb, PT ;  /* 0x0000000b0700780c */ /* 0x040fe20003f06270 */
[----:B------:R-:W1:Y:S01]  /*00c0*/  LDCU.64 UR6, c[0x0][0x358] ;  /* 0x00006b00ff0677ac */ /* 0x000e620008000a00 */
[----:B------:R-:W2:Y:S05]  /*00d0*/  LDCU UR5, c[0x0][0x390] ;  /* 0x00007200ff0577ac */ /* 0x000eaa0008000800 */
[----:B------:R-:W3:Y:S01]  /*00e0*/  LDC.64 R4, c[0x0][0x380] ;  /* 0x0000e000ff047b82 */ /* 0x000ee20000000a00 */
[----:B------:R-:W-:Y:S01]  /*00f0*/  UMOV UR4, URZ ;  /* 0x000000ff00047c82 */ /* 0x000fe20008000000 */
[----:B0-----:R-:W-:-:S04]  /*0100*/  IMAD.WIDE.U32 R2, R7, 0x4, R2 ;  /* 0x0000000407027825 */ /* 0x001fc800078e0002 */
[----:B-123--:R-:W-:-:S07]  /*0110*/  IMAD.WIDE.U32 R4, R7, 0x4, R4 ;  /* 0x0000000407047825 */ /* 0x00efce00078e0004 */
.L_x_10:
[----:B------:R-:W-:Y:S01]  /*0120*/  UIADD3 UR4, UPT, UPT, UR4, 0x1, URZ ;  /* 0x0000000104047890 */ /* 0x000fe2000fffe0ff */
[----:B------:R-:W-:Y:S03]  /*0130*/  BSSY.RECONVERGENT B0, `(.L_x_5) ;  /* 0x0000015000007945 */ /* 0x000fe60003800200 */
[----:B------:R-:W-:Y:S01]  /*0140*/  UISETP.NE.AND UP0, UPT, UR4, UR5, UPT ;  /* 0x000000050400728c */ /* 0x000fe2000bf05270 */
[----:B01----:R-:W-:Y:S10]  /*0150*/  @!P0 BRA `(.L_x_6) ;  /* 0x0000000000488947 */ /* 0x003ff40003800000 */
[----:B------:R-:W-:Y:S01]  /*0160*/  ISETP.GT.U32.AND P1, PT, R7, 0x15, PT ;  /* 0x000000150700780c */ /* 0x000fe20003f24070 */
[----:B------:R-:W-:-:S12]  /*0170*/  BSSY.RECONVERGENT B1, `(.L_x_7) ;  /* 0x000000b000017945 */ /* 0x000fd80003800200 */
[----:B------:R-:W-:Y:S05]  /*0180*/  @P1 BRA `(.L_x_8) ;  /* 0x00000000000c1947 */ /* 0x000fea0003800000 */
[----:B------:R-:W2:Y:S02]  /*0190*/  LDG.E R0, desc[UR6][R4.64] ;  /* 0x0000000604007981 */ /* 0x000ea4000c1e1900 */
[----:B--2---:R-:W-:Y:S01]  /*01a0*/  VIADD R0, R0, 0xa ;  /* 0x0000000a00007836 */ /* 0x004fe20000000000 */
[----:B------:R-:W-:Y:S06]  /*01b0*/  BRA `(.L_x_9) ;  /* 0x0000000000187947 */ /* 0x000fec0003800000 */
.L_x_8:
[----:B------:R-:W2:Y:S02]  /*01c0*/  LDG.E R0, desc[UR6][R2.64] ;  /* 0x0000000602007981 */ /* 0x000ea4000c1e1900 */
[----:B--2---:R-:W-:-:S05]  /*01d0*/  VIADD R9, R0, 0x4 ;  /* 0x0000000400097836 */ /* 0x004fca0000000000 */
[----:B------:R-:W-:Y:S01]  /*01e0*/  ISETP.NE.AND P1, PT, R9, 0xc8, PT ;  /* 0x000000c80900780c */ /* 0x000fe20003f25270 */
[----:B------:R0:W-:-:S12]  /*01f0*/  STG.E desc[UR6][R2.64], R9 ;  /* 0x0000000902007986 */ /* 0x0001d8000c101906 */
[----:B0-----:R-:W-:Y:S05]  /*0200*/  @!P1 EXIT ;  /* 0x000000000000994d */ /* 0x001fea0003800000 */
[----:B------:R0:W5:Y:S02]  /*0210*/  LDG.E R0, desc[UR6][R4.64] ;  /* 0x0000000604007981 */ /* 0x000164000c1e1900 */
.L_x_9:
[----:B------:R-:W-:Y:S05]  /*0220*/  BSYNC.RECONVERGENT B1 ;  /* 0x0000000000017941 */ /* 0x000fea0003800200 */
.L_x_7:
[----:B-----5:R-:W-:-:S05]  /*0230*/  IADD3 R9, PT, PT, R0, 0x1, RZ ;  /* 0x0000000100097810 */ /* 0x020fca0007ffe0ff */
[----:B------:R1:W-:Y:S04]  /*0240*/  STG.E desc[UR6][R4.64], R9 ;  /* 0x0000000904007986 */ /* 0x0003e8000c101906 */
[----:B------:R-:W2:Y:S02]  /*0250*/  LDG.E R0, desc[UR6][R2.64] ;  /* 0x0000000602007981 */ /* 0x000ea4000c1e1900 */
[----:B--2---:R-:W-:-:S05]  /*0260*/  VIADD R11, R0, 0x1 ;  /* 0x00000001000b7836 */ /* 0x004fca0000000000 */
[----:B------:R1:W-:Y:S02]  /*0270*/  STG.E desc[UR6][R2.64], R11 ;  /* 0x0000000b02007986 */ /* 0x0003e4000c101906 */
.L_x_6:
[----:B------:R-:W-:Y:S05]  /*0280*/  BSYNC.RECONVERGENT B0 ;  /* 0x0000000000007941 */ /* 0x000fea0003800200 */
.L_x_5:
[----:B------:R-:W-:Y:S05]  /*0290*/  BRA.U UP0, `(.L_x_10) ;  /* 0xfffffffd00a07547 */ /* 0x000fea000b83ffff */
[----:B------:R-:W-:Y:S05]  /*02a0*/  EXIT ;  /* 0x000000000000794d */ /* 0x000fea0003800000 */
.L_x_11:
        /* <DEDUP_REMOVED lines=13> */
.L_x_19:


//--------------------- .text._Z9vec_con_0PiS_i   --------------------------
	.section	.text._Z9vec_con_0PiS_i,"ax",@progbits
	.align	128
        .global         _Z9vec_con_0PiS_i
        .type           _Z9vec_con_0PiS_i,@function
        .size           _Z9vec_con_0PiS_i,(.L_x_20 - _Z9vec_con_0PiS_i)
        .other          _Z9vec_con_0PiS_i,@"STO_CUDA_ENTRY STV_DEFAULT"
_Z9vec_con_0PiS_i:
.text._Z9vec_con_0PiS_i:
[----:B------:R-:W-:Y:S08]  /*0000*/  LDC R1, c[0x0][0x37c] ;  /* 0x0000df00ff017b82 */ /* 0x000ff00000000800 */
[----:B------:R-:W0:Y:S01]  /*0010*/  LDC R2, c[0x0][0x390] ;  /* 0x0000e400ff027b82 */ /* 0x000e220000000800 */
[----:B------:R-:W1:Y:S01]  /*0020*/  S2R R7, SR_TID.X ;  /* 0x0000000000077919 */ /* 0x000e620000002100 */
[----:B------:R-:W2:Y:S01]  /*0030*/  LDCU UR4, c[0x0][0x360] ;  /* 0x00006c00ff0477ac */ /* 0x000ea20008000800 */
[----:B------:R-:W3:Y:S01]  /*0040*/  S2R R0, SR_CTAID.X ;  /* 0x0000000000007919 */ /* 0x000ee20000002500 */
[----:B0-----:R-:W-:-:S13]  /*0050*/  ISETP.GE.AND P0, PT, R2, 0x1, PT ;  /* 0x000000010200780c */ /* 0x001fda0003f06270 */
[----:B-123--:R-:W-:Y:S05]  /*0060*/  @!P0 EXIT ;  /* 0x000000000000894d */ /* 0x00efea0003800000 */
[----:B------:R-:W0:Y:S01]  /*0070*/  LDC.64 R2, c[0x0][0x380] ;  /* 0x0000e000ff027b82 */ /* 0x000e220000000a00 */
[----:B------:R-:W1:Y:S01]  /*0080*/  LDCU.64 UR8, c[0x0][0x380] ;  /* 0x00007000ff0877ac */ /* 0x000e620008000a00 */
[----:B------:R-:W-:Y:S02]  /*0090*/  IMAD R7, R0, UR4, R7 ;  /* 0x0000000400077c24 */ /* 0x000fe4000f8e0207 */
[----:B------:R-:W-:Y:S01]  /*00a0*/  IMAD.MOV.U32 R6, RZ, RZ, RZ ;  /* 0x000000ffff067224 */ /* 0x000fe200078e00ff */
[----:B------:R-:W2:Y:S02]  /*00b0*/  LDCU.64 UR6, c[0x0][0x358] ;  /* 0x00006b00ff0677ac */ /* 0x000ea40008000a00 */
[----:B------:R-:W-:Y:S01]  /*00c0*/  SHF.R.S32.HI R0, RZ, 0x1f, R7 ;  /* 0x0000001fff007819 */ /* 0x000fe20000011407 */
[----:B------:R-:W3:Y:S01]  /*00d0*/  LDCU UR5, c[0x0][0x390] ;  /* 0x00007200ff0577ac */ /* 0x000ee20008000800 */
[----:B-1----:R-:W-:-:S04]  /*00e0*/  LEA R4, P0, R7, UR8, 0x2 ;  /* 0x0000000807047c11 */ /* 0x002fc8000f8010ff */
[C---:B------:R-:W-:Y:S01]  /*00f0*/  LEA.HI.X R5, R7.reuse, UR9, R0, 0x2, P0 ;  /* 0x0000000907057c11 */ /* 0x040fe200080f1400 */
[----:B0-23--:R-:W-:-:S08]  /*0100*/  IMAD.WIDE R2, R7, 0x4, R2 ;  /* 0x0000000407027825 */ /* 0x00dfd000078e0202 */
.L_x_16:
[----:B------:R-:W-:Y:S01]  /*0110*/  ISETP.GT.U32.AND P0, PT, R6, 0x4, PT ;  /* 0x000000040600780c */ /* 0x000fe20003f04070 */
[----:B------:R-:W-:-:S12]  /*0120*/  BSSY.RECONVERGENT B0, `(.L_x_12) ;  /* 0x0000011000007945 */ /* 0x000fd80003800200 */
[----:B0-----:R-:W-:Y:S05]  /*0130*/  @P0 BRA `(.L_x_13) ;  /* 0x0000000000140947 */ /* 0x001fea0003800000 */
[----:B------:R-:W-:Y:S01]  /*0140*/  ISETP.GE.U32.AND P0, PT, R6, 0x3, PT ;  /* 0x000000030600780c */ /* 0x000fe20003f06070 */
[----:B------:R-:W-:Y:S01]  /*0150*/  UMOV UR4, 0x1 ;  /* 0x0000000100047882 */ /* 0x000fe20000000000 */
[----:B------:R-:W-:-:S13]  /*0160*/  ISETP.LT.AND P1, PT, R7, 0x10, PT ;  /* 0x000000100700780c */ /* 0x000fda0003f21270 */
[----:B------:R-:W-:Y:S05]  /*0170*/  @!P0 BRA P1, `(.L_x_14) ;  /* 0x0000000000148947 */ /* 0x000fea0000800000 */
[----:B------:R-:W-:Y:S05]  /*0180*/  BRA `(.L_x_15) ;  /* 0x0000000000287947 */ /* 0x000fea0003800000 */
.L_x_13:
[----:B------:R-:W-:Y:S01]  /*0190*/  ISETP.GT.U32.AND P0, PT, R6, 0x7, PT ;  /* 0x000000070600780c */ /* 0x000fe20003f04070 */
[----:B------:R-:W-:-:S03]  /*01a0*/  UMOV UR4, 0x2 ;  /* 0x0000000200047882 */ /* 0x000fc60000000000 */
[----:B------:R-:W-:-:S13]  /*01b0*/  ISETP.LT.OR P0, PT, R7, 0x10, P0 ;  /* 0x000000100700780c */ /* 0x000fda0000701670 */
[----:B------:R-:W-:Y:S05]  /*01c0*/  @P0 EXIT ;  /* 0x000000000000094d */ /* 0x000fea0003800000 */
.L_x_14:
[----:B------:R-:W2:Y:S02]  /*01d0*/  LDG.E R0, desc[UR6][R4.64] ;  /* 0x0000000604007981 */ /* 0x000ea4000c1e1900 */
[----:B--2---:R-:W-:-:S05]  /*01e0*/  VIADD R9, R0, UR4 ;  /* 0x0000000400097c36 */ /* 0x004fca0008000000 */
[----:B------:R0:W-:Y:S04]  /*01f0*/  STG.E desc[UR6][R4.64], R9 ;  /* 0x0000000904007986 */ /* 0x0001e8000c101906 */
[----:B------:R-:W2:Y:S02]  /*0200*/  LDG.E R0, desc[UR6][R2.64] ;  /* 0x0000000602007981 */ /* 0x000ea4000c1e1900 */
[----:B--2---:R-:W-:-:S05]  /*0210*/  VIADD R11, R0, 0x1 ;  /* 0x00000001000b7836 */ /* 0x004fca0000000000 */
[----:B------:R0:W-:Y:S02]  /*0220*/  STG.E desc[UR6][R2.64], R11 ;  /* 0x0000000b02007986 */ /* 0x0001e4000c101906 */
.L_x_15:
[----:B------:R-:W-:Y:S05]  /*0230*/  BSYNC.RECONVERGENT B0 ;  /* 0x0000000000007941 */ /* 0x000fea0003800200 */
.L_x_12:
[----:B------:R-:W-:-:S05]  /*0240*/  VIADD R6, R6, 0x1 ;  /* 0x0000000106067836 */ /* 0x000fca0000000000 */
[----:B------:R-:W-:-:S13]  /*0250*/  ISETP.NE.AND P0, PT, R6, UR5, PT ;  /* 0x0000000506007c0c */ /* 0x000fda000bf05270 */
[----:B------:R-:W-:Y:S05]  /*0260*/  @P0 BRA `(.L_x_16) ;  /* 0xfffffffc00a80947 */ /* 0x000fea000383ffff */
[----:B------:R-:W-:Y:S05]  /*0270*/  EXIT ;  /* 0x000000000000794d */ /* 0x000fea0003800000 */
.L_x_17:
        /* <DEDUP_REMOVED lines=16> */
.L_x_20:


//--------------------- .nv.shared.reserved.0     --------------------------
	.section	.nv.shared.reserved.0,"aw",@nobits
	.weak		__nv_reservedSMEM_offset_0_alias
	.size		__nv_reservedSMEM_offset_0_alias, 0, 64
	.other		__nv_reservedSMEM_offset_0_alias,@"STO_CUDA_RESERVED_SHARED STV_DEFAULT"
__nv_reservedSMEM_offset_0_alias:
	.zero		0
	.zero		64


//--------------------- .nv.constant0._Z9vec_con_2PiS_i --------------------------
	.section	.nv.constant0._Z9vec_con_2PiS_i,"a",@progbits
	.sectionflags	@""
	.align	4
.nv.constant0._Z9vec_con_2PiS_i:
	.zero		916


//--------------------- .nv.constant0._Z9vec_con_1PiS_i --------------------------
	.section	.nv.constant0._Z9vec_con_1PiS_i,"a",@progbits
	.sectionflags	@""
	.align	4
.nv.constant0._Z9vec_con_1PiS_i:
	.zero		916


//--------------------- .nv.constant0._Z9vec_con_0PiS_i --------------------------
	.section	.nv.constant0._Z9vec_con_0PiS_i,"a",@progbits
	.sectionflags	@""
	.align	4
.nv.constant0._Z9vec_con_0PiS_i:
	.zero		916


//--------------------- SYMBOLS --------------------------

	.type		.nv.reservedSmem.offset0,@object
	.size		.nv.reservedSmem.offset0,0x4
